//
// Generated by NVIDIA NVVM Compiler
//
// Compiler Build ID: CL-36424714
// Cuda compilation tools, release 13.0, V13.0.88
// Based on NVVM 20.0.0
//

.version 9.0
.target sm_100
.address_size 64

	// .globl	_Z14heat_diffusionPfS_i
.extern .shared .align 16 .b8 shared_mem[];

.visible .entry _Z14heat_diffusionPfS_i(
	.param .u64 .ptr .align 1 _Z14heat_diffusionPfS_i_param_0,
	.param .u64 .ptr .align 1 _Z14heat_diffusionPfS_i_param_1,
	.param .u32 _Z14heat_diffusionPfS_i_param_2
)
{
	.reg .pred 	%p<6>;
	.reg .b32 	%r<32>;
	.reg .b32 	%f<12>;
	.reg .b64 	%rd<11>;

	ld.param.u64 	%rd2, [_Z14heat_diffusionPfS_i_param_0];
	ld.param.u64 	%rd3, [_Z14heat_diffusionPfS_i_param_1];
	ld.param.u32 	%r6, [_Z14heat_diffusionPfS_i_param_2];
	cvta.to.global.u64 	%rd1, %rd3;
	mov.u32 	%r7, %ctaid.x;
	mov.u32 	%r8, %ntid.x;
	mov.u32 	%r9, %tid.x;
	mad.lo.s32 	%r1, %r7, %r8, %r9;
	max.u32 	%r10, %r1, 1;
	add.s32 	%r2, %r10, -1;
	add.s32 	%r3, %r6, -1;
	setp.ne.s32 	%p1, %r1, %r3;
	selp.u32 	%r11, 1, 0, %p1;
	add.s32 	%r4, %r1, %r11;
	setp.ge.s32 	%p2, %r1, %r6;
	@%p2 bra 	$L__BB0_2;
	cvta.to.global.u64 	%rd4, %rd2;
	mul.wide.s32 	%rd5, %r1, 4;
	add.s64 	%rd6, %rd4, %rd5;
	ld.global.f32 	%f1, [%rd6];
	shl.b32 	%r12, %r1, 2;
	mov.u32 	%r13, shared_mem;
	add.s32 	%r14, %r13, %r12;
	st.shared.f32 	[%r14], %f1;
$L__BB0_2:
	shl.b32 	%r15, %r6, 2;
	mov.u32 	%r16, shared_mem;
	add.s32 	%r5, %r16, %r15;
	bar.sync 	0;
	setp.ne.s32 	%p3, %r1, 0;
	@%p3 bra 	$L__BB0_4;
	shl.b32 	%r29, %r4, 2;
	add.s32 	%r31, %r16, %r29;
	ld.shared.f32 	%f9, [%r31];
	add.f32 	%f10, %f9, 0f42C80000;
	mul.f32 	%f11, %f10, 0f3F000000;
	st.shared.f32 	[%r5], %f11;
	st.global.f32 	[%rd1], %f11;
	bra.uni 	$L__BB0_8;
$L__BB0_4:
	setp.ne.s32 	%p4, %r1, %r3;
	@%p4 bra 	$L__BB0_6;
	shl.b32 	%r24, %r2, 2;
	add.s32 	%r26, %r16, %r24;
	ld.shared.f32 	%f6, [%r26];
	add.f32 	%f7, %f6, 0f41B80000;
	mul.f32 	%f8, %f7, 0f3F000000;
	shl.b32 	%r27, %r1, 2;
	add.s32 	%r28, %r5, %r27;
	st.shared.f32 	[%r28], %f8;
	mul.wide.s32 	%rd9, %r1, 4;
	add.s64 	%rd10, %rd1, %rd9;
	st.global.f32 	[%rd10], %f8;
	bra.uni 	$L__BB0_8;
$L__BB0_6:
	setp.ge.s32 	%p5, %r1, %r6;
	@%p5 bra 	$L__BB0_8;
	shl.b32 	%r17, %r4, 2;
	add.s32 	%r19, %r16, %r17;
	ld.shared.f32 	%f2, [%r19];
	shl.b32 	%r20, %r2, 2;
	add.s32 	%r21, %r16, %r20;
	ld.shared.f32 	%f3, [%r21];
	add.f32 	%f4, %f2, %f3;
	mul.f32 	%f5, %f4, 0f3F000000;
	shl.b32 	%r22, %r1, 2;
	add.s32 	%r23, %r5, %r22;
	st.shared.f32 	[%r23], %f5;
	mul.wide.s32 	%rd7, %r1, 4;
	add.s64 	%rd8, %rd1, %rd7;
	st.global.f32 	[%rd8], %f5;
$L__BB0_8:
	ret;

}


// ===== COMPILED SASS (sm_100) =====

	.target	sm_100

	.elftype	@"ET_EXEC"


//--------------------- .note.nv.tkinfo           --------------------------
	.section	.note.nv.tkinfo,"",@"SHT_NOTE"
	.sectionflags	@"SHF_NOTE_NV_TKINFO"
	.tkinfo
        /*0018*/ 	.word	0x00000002
        /*0030*/ 	.string	""
        /*0030*/ 	.string	"ptxas"
        /*0030*/ 	.string	"Cuda compilation tools, release 13.0, V13.0.88"
        /*0030*/ 	.string	"Build cuda_13.0.r13.0/compiler.36424714_0"
        /*0030*/ 	.string	"-arch sm_100 -m 64 "



//--------------------- .note.nv.cuinfo           --------------------------
	.section	.note.nv.cuinfo,"",@"SHT_NOTE"
	.sectionflags	@"SHF_NOTE_NV_CUINFO"
        /*0018*/ 	.short	0x0002
        /*001a*/ 	.short	0x0064
        /*001c*/ 	.short	0x0082
	.zero		2


//--------------------- .nv.info                  --------------------------
	.section	.nv.info,"",@"SHT_CUDA_INFO"
	.align	4


	//----- nvinfo : EIATTR_REGCOUNT
	.align		4
        /*0000*/ 	.byte	0x04, 0x2f
        /*0002*/ 	.short	(.L_1 - .L_0)
	.align		4
.L_0:
        /*0004*/ 	.word	index@(_Z14heat_diffusionPfS_i)
        /*0008*/ 	.word	0x0000000c


	//----- nvinfo : EIATTR_FRAME_SIZE
	.align		4
.L_1:
        /*000c*/ 	.byte	0x04, 0x11
        /*000e*/ 	.short	(.L_3 - .L_2)
	.align		4
.L_2:
        /*0010*/ 	.word	index@(_Z14heat_diffusionPfS_i)
        /*0014*/ 	.word	0x00000000


	//----- nvinfo : EIATTR_MIN_STACK_SIZE
	.align		4
.L_3:
        /*0018*/ 	.byte	0x04, 0x12
        /*001a*/ 	.short	(.L_5 - .L_4)
	.align		4
.L_4:
        /*001c*/ 	.word	index@(_Z14heat_diffusionPfS_i)
        /*0020*/ 	.word	0x00000000
.L_5:


//--------------------- .nv.compat                --------------------------
	.section	.nv.compat,"",@"SHT_CUDA_COMPAT_INFO"
	.align	4
        /*0000*/ 	.byte	0x02, 0x09, 0x00, 0x00, 0x02, 0x02, 0x01, 0x00, 0x02, 0x05, 0x05, 0x00, 0x03, 0x07, 0x01, 0x01
        /*0010*/ 	.byte	0x02, 0x03, 0x00, 0x00, 0x02, 0x06, 0x01, 0x00, 0x04, 0x0b, 0x08, 0x00, 0x09, 0x00, 0x00, 0x00
        /*0020*/ 	.byte	0x00, 0x00, 0x00, 0x00


//--------------------- .nv.info._Z14heat_diffusionPfS_i --------------------------
	.section	.nv.info._Z14heat_diffusionPfS_i,"",@"SHT_CUDA_INFO"
	.sectionflags	@""
	.align	4


	//----- nvinfo : EIATTR_CUDA_API_VERSION
	.align		4
        /*0000*/ 	.byte	0x04, 0x37
        /*0002*/ 	.short	(.L_7 - .L_6)
.L_6:
        /*0004*/ 	.word	0x00000082


	//----- nvinfo : EIATTR_KPARAM_INFO
	.align		4
.L_7:
        /*0008*/ 	.byte	0x04, 0x17
        /*000a*/ 	.short	(.L_9 - .L_8)
.L_8:
        /*000c*/ 	.word	0x00000000
        /*0010*/ 	.short	0x0002
        /*0012*/ 	.short	0x0010
        /*0014*/ 	.byte	0x00, 0xf0, 0x11, 0x00


	//----- nvinfo : EIATTR_KPARAM_INFO
	.align		4
.L_9:
        /*0018*/ 	.byte	0x04, 0x17
        /*001a*/ 	.short	(.L_11 - .L_10)
.L_10:
        /*001c*/ 	.word	0x00000000
        /*0020*/ 	.short	0x0001
        /*0022*/ 	.short	0x0008
        /*0024*/ 	.byte	0x00, 0xf5, 0x21, 0x00


	//----- nvinfo : EIATTR_KPARAM_INFO
	.align		4
.L_11:
        /*0028*/ 	.byte	0x04, 0x17
        /*002a*/ 	.short	(.L_13 - .L_12)
.L_12:
        /*002c*/ 	.word	0x00000000
        /*0030*/ 	.short	0x0000
        /*0032*/ 	.short	0x0000
        /*0034*/ 	.byte	0x00, 0xf5, 0x21, 0x00


	//----- nvinfo : EIATTR_SPARSE_MMA_MASK
	.align		4
.L_13:
        /*0038*/ 	.byte	0x03, 0x50
        /*003a*/ 	.short	0x0000


	//----- nvinfo : EIATTR_MAXREG_COUNT
	.align		4
        /*003c*/ 	.byte	0x03, 0x1b
        /*003e*/ 	.short	0x00ff


	//----- nvinfo : EIATTR_NUM_BARRIERS
	.align		4
        /*0040*/ 	.byte	0x02, 0x4c
        /*0042*/ 	.byte	0x01
	.zero		1


	//----- nvinfo : EIATTR_MERCURY_ISA_VERSION
	.align		4
        /*0044*/ 	.byte	0x03, 0x5f
        /*0046*/ 	.short	0x0101


	//----- nvinfo : EIATTR_VRC_CTA_INIT_COUNT
	.align		4
        /*0048*/ 	.byte	0x02, 0x4a
	.zero		1
	.zero		1


	//----- nvinfo : EIATTR_EXIT_INSTR_OFFSETS
	.align		4
        /*004c*/ 	.byte	0x04, 0x1c
        /*004e*/ 	.short	(.L_15 - .L_14)


	//   ....[0]....
.L_14:
        /*0050*/ 	.word	0x000001e0


	//   ....[1]....
        /*0054*/ 	.word	0x000002a0


	//   ....[2]....
        /*0058*/ 	.word	0x000002b0


	//   ....[3]....
        /*005c*/ 	.word	0x00000370


	//----- nvinfo : EIATTR_CRS_STACK_SIZE
	.align		4
.L_15:
        /*0060*/ 	.byte	0x04, 0x1e
        /*0062*/ 	.short	(.L_17 - .L_16)
.L_16:
        /*0064*/ 	.word	0x00000000


	//----- nvinfo : EIATTR_CBANK_PARAM_SIZE
	.align		4
.L_17:
        /*0068*/ 	.byte	0x03, 0x19
        /*006a*/ 	.short	0x0014


	//----- nvinfo : EIATTR_PARAM_CBANK
	.align		4
        /*006c*/ 	.byte	0x04, 0x0a
        /*006e*/ 	.short	(.L_19 - .L_18)
	.align		4
.L_18:
        /*0070*/ 	.word	index@(.nv.constant0._Z14heat_diffusionPfS_i)
        /*0074*/ 	.short	0x0380
        /*0076*/ 	.short	0x0014


	//----- nvinfo : EIATTR_SW_WAR
	.align		4
.L_19:
        /*0078*/ 	.byte	0x04, 0x36
        /*007a*/ 	.short	(.L_21 - .L_20)
.L_20:
        /*007c*/ 	.word	0x00000008
.L_21:


//--------------------- .nv.callgraph             --------------------------
	.section	.nv.callgraph,"",@"SHT_CUDA_CALLGRAPH"
	.align	4
	.sectionentsize	8
	.align		4
        /*0000*/ 	.word	0x00000000
	.align		4
        /*0004*/ 	.word	0xffffffff
	.align		4
        /*0008*/ 	.word	0x00000000
	.align		4
        /*000c*/ 	.word	0xfffffffe
	.align		4
        /*0010*/ 	.word	0x00000000
	.align		4
        /*0014*/ 	.word	0xfffffffd
	.align		4
        /*0018*/ 	.word	0x00000000
	.align		4
        /*001c*/ 	.word	0xfffffffc


//--------------------- .text._Z14heat_diffusionPfS_i --------------------------
	.section	.text._Z14heat_diffusionPfS_i,"ax",@progbits
	.align	128
        .global         _Z14heat_diffusionPfS_i
        .type           _Z14heat_diffusionPfS_i,@function
        .size           _Z14heat_diffusionPfS_i,(.L_x_2 - _Z14heat_diffusionPfS_i)
        .other          _Z14heat_diffusionPfS_i,@"STO_CUDA_ENTRY STV_DEFAULT"
_Z14heat_diffusionPfS_i:
.text._Z14heat_diffusionPfS_i:
[----:B------:R-:W-:Y:S01]  /*0000*/  LDC R1, c[0x0][0x37c] ;  /* 0x0000df00ff017b82 */ /* 0x000fe20000000800 */
[----:B------:R-:W0:Y:S07]  /*0010*/  S2R R3, SR_TID.X ;  /* 0x0000000000037919 */ /* 0x000e2e0000002100 */
[----:B------:R-:W0:Y:S01]  /*0020*/  S2UR UR4, SR_CTAID.X ;  /* 0x00000000000479c3 */ /* 0x000e220000002500 */
[----:B------:R-:W1:Y:S01]  /*0030*/  LDCU UR6, c[0x0][0x390] ;  /* 0x00007200ff0677ac */ /* 0x000e620008000800 */
[----:B------:R-:W2:Y:S06]  /*0040*/  LDCU.64 UR8, c[0x0][0x358] ;  /* 0x00006b00ff0877ac */ /* 0x000eac0008000a00 */
[----:B------:R-:W0:Y:S02]  /*0050*/  LDC R0, c[0x0][0x360] ;  /* 0x0000d800ff007b82 */ /* 0x000e240000000800 */
[----:B0-----:R-:W-:-:S05]  /*0060*/  IMAD R0, R0, UR4, R3 ;  /* 0x0000000400007c24 */ /* 0x001fca000f8e0203 */
[----:B-1----:R-:W-:-:S13]  /*0070*/  ISETP.GE.AND P1, PT, R0, UR6, PT ;  /* 0x0000000600007c0c */ /* 0x002fda000bf26270 */
[----:B------:R-:W0:Y:S02]  /*0080*/  @!P1 LDC.64 R2, c[0x0][0x380] ;  /* 0x0000e000ff029b82 */ /* 0x000e240000000a00 */
[----:B0-----:R-:W-:-:S05]  /*0090*/  @!P1 IMAD.WIDE R2, R0, 0x4, R2 ;  /* 0x0000000400029825 */ /* 0x001fca00078e0202 */
[----:B--2---:R0:W2:Y:S01]  /*00a0*/  @!P1 LDG.E R5, desc[UR8][R2.64] ;  /* 0x0000000802059981 */ /* 0x0040a2000c1e1900 */
[----:B------:R-:W1:Y:S01]  /*00b0*/  S2UR UR5, SR_CgaCtaId ;  /* 0x00000000000579c3 */ /* 0x000e620000008800 */
[----:B------:R-:W-:Y:S01]  /*00c0*/  UIADD3 UR4, UPT, UPT, UR6, -0x1, URZ ;  /* 0xffffffff06047890 */ /* 0x000fe2000fffe0ff */
[C---:B------:R-:W-:Y:S01]  /*00d0*/  ISETP.NE.AND P2, PT, R0.reuse, RZ, PT ;  /* 0x000000ff0000720c */ /* 0x040fe20003f45270 */
[----:B------:R-:W-:-:S04]  /*00e0*/  VIADD R4, R0, 0x1 ;  /* 0x0000000100047836 */ /* 0x000fc80000000000 */
[----:B------:R-:W-:Y:S01]  /*00f0*/  ISETP.NE.AND P0, PT, R0, UR4, PT ;  /* 0x0000000400007c0c */ /* 0x000fe2000bf05270 */
[----:B------:R-:W-:-:S07]  /*0100*/  UMOV UR4, 0x400 ;  /* 0x0000040000047882 */ /* 0x000fce0000000000 */
[----:B0-----:R-:W0:Y:S05]  /*0110*/  @!P2 LDC.64 R2, c[0x0][0x388] ;  /* 0x0000e200ff02ab82 */ /* 0x001e2a0000000a00 */
[----:B------:R-:W-:Y:S01]  /*0120*/  @!P0 IADD3 R4, PT, PT, R0, RZ, RZ ;  /* 0x000000ff00048210 */ /* 0x000fe20007ffe0ff */
[----:B-1----:R-:W-:-:S04]  /*0130*/  ULEA UR4, UR5, UR4, 0x18 ;  /* 0x0000000405047291 */ /* 0x002fc8000f8ec0ff */
[----:B------:R-:W-:Y:S02]  /*0140*/  ULEA UR5, UR6, UR4, 0x2 ;  /* 0x0000000406057291 */ /* 0x000fe4000f8e10ff */
[----:B------:R-:W-:Y:S02]  /*0150*/  @!P1 LEA R6, R0, UR4, 0x2 ;  /* 0x0000000400069c11 */ /* 0x000fe4000f8e10ff */
[----:B------:R-:W-:-:S03]  /*0160*/  @!P2 LEA R7, R4, UR4, 0x2 ;  /* 0x000000040407ac11 */ /* 0x000fc6000f8e10ff */
[----:B--2---:R-:W-:Y:S01]  /*0170*/  @!P1 STS [R6], R5 ;  /* 0x0000000506009388 */ /* 0x004fe20000000800 */
[----:B------:R-:W-:Y:S06]  /*0180*/  BAR.SYNC.DEFER_BLOCKING 0x0 ;  /* 0x0000000000007b1d */ /* 0x000fec0000010000 */
[----:B------:R-:W1:Y:S02]  /*0190*/  @!P2 LDS R7, [R7] ;  /* 0x000000000707a984 */ /* 0x000e640000000800 */
[----:B-1----:R-:W-:-:S04]  /*01a0*/  @!P2 FADD R8, R7, 100 ;  /* 0x42c800000708a421 */ /* 0x002fc80000000000 */
[----:B------:R-:W-:-:S05]  /*01b0*/  @!P2 FMUL R9, R8, 0.5 ;  /* 0x3f0000000809a820 */ /* 0x000fca0000400000 */
[----:B------:R1:W-:Y:S04]  /*01c0*/  @!P2 STS [UR5], R9 ;  /* 0x00000009ff00a988 */ /* 0x0003e80008000805 */
[----:B0-----:R1:W-:Y:S01]  /*01d0*/  @!P2 STG.E desc[UR8][R2.64], R9 ;  /* 0x000000090200a986 */ /* 0x0013e2000c101908 */
[----:B------:R-:W-:Y:S05]  /*01e0*/  @!P2 EXIT ;  /* 0x000000000000a94d */ /* 0x000fea0003800000 */
[----:B-1----:R-:W-:Y:S01]  /*01f0*/  VIMNMX.U32 R2, PT, PT, R0, 0x1, !PT ;  /* 0x0000000100027848 */ /* 0x002fe20007fe0000 */
[----:B------:R-:W-:Y:S06]  /*0200*/  @P0 BRA `(.L_x_0) ;  /* 0x0000000000280947 */ /* 0x000fec0003800000 */
[----:B------:R-:W-:Y:S02]  /*0210*/  LEA R7, R2, UR4, 0x2 ;  /* 0x0000000402077c11 */ /* 0x000fe4000f8e10ff */
[----:B------:R-:W0:Y:S01]  /*0220*/  LDC.64 R2, c[0x0][0x388] ;  /* 0x0000e200ff027b82 */ /* 0x000e220000000a00 */
[C---:B------:R-:W-:Y:S02]  /*0230*/  LEA R6, R0.reuse, UR5, 0x2 ;  /* 0x0000000500067c11 */ /* 0x040fe4000f8e10ff */
[----:B------:R-:W1:Y:S01]  /*0240*/  LDS R4, [R7+-0x4] ;  /* 0xfffffc0007047984 */ /* 0x000e620000000800 */
[----:B0-----:R-:W-:-:S04]  /*0250*/  IMAD.WIDE R2, R0, 0x4, R2 ;  /* 0x0000000400027825 */ /* 0x001fc800078e0202 */
[----:B-1----:R-:W-:-:S04]  /*0260*/  FADD R4, R4, 23 ;  /* 0x41b8000004047421 */ /* 0x002fc80000000000 */
[----:B------:R-:W-:-:S05]  /*0270*/  FMUL R5, R4, 0.5 ;  /* 0x3f00000004057820 */ /* 0x000fca0000400000 */
[----:B------:R-:W-:Y:S04]  /*0280*/  STS [R6], R5 ;  /* 0x0000000506007388 */ /* 0x000fe80000000800 */
[----:B------:R-:W-:Y:S01]  /*0290*/  STG.E desc[UR8][R2.64], R5 ;  /* 0x0000000502007986 */ /* 0x000fe2000c101908 */
[----:B------:R-:W-:Y:S05]  /*02a0*/  EXIT ;  /* 0x000000000000794d */ /* 0x000fea0003800000 */
.L_x_0:
[----:B------:R-:W-:Y:S05]  /*02b0*/  @P1 EXIT ;  /* 0x000000000000194d */ /* 0x000fea0003800000 */
[----:B------:R-:W-:Y:S02]  /*02c0*/  LEA R6, R4, UR4, 0x2 ;  /* 0x0000000404067c11 */ /* 0x000fe4000f8e10ff */
[----:B------:R-:W-:Y:S02]  /*02d0*/  LEA R7, R2, UR4, 0x2 ;  /* 0x0000000402077c11 */ /* 0x000fe4000f8e10ff */
[----:B------:R-:W0:Y:S01]  /*02e0*/  LDC.64 R2, c[0x0][0x388] ;  /* 0x0000e200ff027b82 */ /* 0x000e220000000a00 */
[----:B------:R-:W-:Y:S01]  /*02f0*/  LDS R4, [R6] ;  /* 0x0000000006047984 */ /* 0x000fe20000000800 */
[----:B------:R-:W-:-:S03]  /*0300*/  LEA R8, R0, UR5, 0x2 ;  /* 0x0000000500087c11 */ /* 0x000fc6000f8e10ff */
[----:B------:R-:W1:Y:S01]  /*0310*/  LDS R5, [R7+-0x4] ;  /* 0xfffffc0007057984 */ /* 0x000e620000000800 */
[----:B0-----:R-:W-:-:S04]  /*0320*/  IMAD.WIDE R2, R0, 0x4, R2 ;  /* 0x0000000400027825 */ /* 0x001fc800078e0202 */
[----:B-1----:R-:W-:-:S04]  /*0330*/  FADD R4, R4, R5 ;  /* 0x0000000504047221 */ /* 0x002fc80000000000 */
[----:B------:R-:W-:-:S05]  /*0340*/  FMUL R5, R4, 0.5 ;  /* 0x3f00000004057820 */ /* 0x000fca0000400000 */
[----:B------:R-:W-:Y:S04]  /*0350*/  STS [R8], R5 ;  /* 0x0000000508007388 */ /* 0x000fe80000000800 */
[----:B------:R-:W-:Y:S01]  /*0360*/  STG.E desc[UR8][R2.64], R5 ;  /* 0x0000000502007986 */ /* 0x000fe2000c101908 */
[----:B------:R-:W-:Y:S05]  /*0370*/  EXIT ;  /* 0x000000000000794d */ /* 0x000fea0003800000 */
.L_x_1:
[----:B------:R-:W-:-:S00]  /*0380*/  BRA `(.L_x_1) ;  /* 0xfffffffc00fc7947 */ /* 0x000fc0000383ffff */
[----:B------:R-:W-:-:S00]  /*0390*/  NOP ;  /* 0x0000000000007918 */ /* 0x000fc00000000000 */
        /* <DEDUP_REMOVED lines=14> */
.L_x_2:


//--------------------- .nv.shared._Z14heat_diffusionPfS_i --------------------------
	.section	.nv.shared._Z14heat_diffusionPfS_i,"aw",@nobits
	.sectionflags	@""
	.align	16
	.zero		1024


//--------------------- .nv.shared.reserved.0     --------------------------
	.section	.nv.shared.reserved.0,"aw",@nobits
	.weak		__nv_reservedSMEM_offset_0_alias
	.size		__nv_reservedSMEM_offset_0_alias, 0, 64
	.other		__nv_reservedSMEM_offset_0_alias,@"STO_CUDA_RESERVED_SHARED STV_DEFAULT"
__nv_reservedSMEM_offset_0_alias:
	.zero		0
	.zero		64


//--------------------- .nv.constant0._Z14heat_diffusionPfS_i --------------------------
	.section	.nv.constant0._Z14heat_diffusionPfS_i,"a",@progbits
	.sectionflags	@""
	.align	4
.nv.constant0._Z14heat_diffusionPfS_i:
	.zero		916


//--------------------- SYMBOLS --------------------------

	.type		.nv.reservedSmem.offset0,@object
	.size		.nv.reservedSmem.offset0,0x4
	.type		.nv.reservedSmem.cap,@object
	.size		.nv.reservedSmem.cap,0x4
